	.headerflags	@"EF_CUDA_TEXMODE_UNIFIED EF_CUDA_64BIT_ADDRESS EF_CUDA_ACCELERATORS EF_CUDA_SM90 EF_CUDA_VIRTUAL_SM(EF_CUDA_SM90)"
	.elftype	@"ET_EXEC"


//--------------------- .nv.info                  --------------------------
	.section	.nv.info,"",@"SHT_CUDA_INFO"
	.align	4


	//----- nvinfo : EIATTR_REGCOUNT
	.align		4
        /*0000*/ 	.byte	0x04, 0x2f
        /*0002*/ 	.short	(.L_1 - .L_0)
	.align		4
.L_0:
        /*0004*/ 	.word	index@(triton_mm)
        /*0008*/ 	.word	0x00000032


	//----- nvinfo : EIATTR_MIN_STACK_SIZE
	.align		4
.L_1:
        /*000c*/ 	.byte	0x04, 0x12
        /*000e*/ 	.short	(.L_3 - .L_2)
	.align		4
.L_2:
        /*0010*/ 	.word	index@(triton_mm)
        /*0014*/ 	.word	0x00000000


	//----- nvinfo : EIATTR_FRAME_SIZE
	.align		4
.L_3:
        /*0018*/ 	.byte	0x04, 0x11
        /*001a*/ 	.short	(.L_5 - .L_4)
	.align		4
.L_4:
        /*001c*/ 	.word	index@(triton_mm)
        /*0020*/ 	.word	0x00000000


	//----- nvinfo : EIATTR_MIN_STACK_SIZE
	.align		4
.L_5:
        /*0024*/ 	.byte	0x04, 0x12
        /*0026*/ 	.short	(.L_7 - .L_6)
	.align		4
.L_6:
        /*0028*/ 	.word	index@(triton_mm)
        /*002c*/ 	.word	0x00000000
.L_7:


//--------------------- .nv.info.triton_mm        --------------------------
	.section	.nv.info.triton_mm,"",@"SHT_CUDA_INFO"
	.sectionflags	@""
	.align	4


	//----- nvinfo : EIATTR_CUDA_API_VERSION
	.align		4
        /*0000*/ 	.byte	0x04, 0x37
        /*0002*/ 	.short	(.L_9 - .L_8)
.L_8:
        /*0004*/ 	.word	0x0000007c


	//----- nvinfo : EIATTR_KPARAM_INFO
	.align		4
.L_9:
        /*0008*/ 	.byte	0x04, 0x17
        /*000a*/ 	.short	(.L_11 - .L_10)
.L_10:
        /*000c*/ 	.word	0x00000000
        /*0010*/ 	.short	0x0003
        /*0012*/ 	.short	0x0018
        /*0014*/ 	.byte	0x00, 0xf0, 0x11, 0x00


	//----- nvinfo : EIATTR_KPARAM_INFO
	.align		4
.L_11:
        /*0018*/ 	.byte	0x04, 0x17
        /*001a*/ 	.short	(.L_13 - .L_12)
.L_12:
        /*001c*/ 	.word	0x00000000
        /*0020*/ 	.short	0x0002
        /*0022*/ 	.short	0x0010
        /*0024*/ 	.byte	0x00, 0xf0, 0x21, 0x00


	//----- nvinfo : EIATTR_KPARAM_INFO
	.align		4
.L_13:
        /*0028*/ 	.byte	0x04, 0x17
        /*002a*/ 	.short	(.L_15 - .L_14)
.L_14:
        /*002c*/ 	.word	0x00000000
        /*0030*/ 	.short	0x0001
        /*0032*/ 	.short	0x0008
        /*0034*/ 	.byte	0x00, 0xf0, 0x21, 0x00


	//----- nvinfo : EIATTR_KPARAM_INFO
	.align		4
.L_15:
        /*0038*/ 	.byte	0x04, 0x17
        /*003a*/ 	.short	(.L_17 - .L_16)
.L_16:
        /*003c*/ 	.word	0x00000000
        /*0040*/ 	.short	0x0000
        /*0042*/ 	.short	0x0000
        /*0044*/ 	.byte	0x00, 0xf0, 0x21, 0x00


	//----- nvinfo : EIATTR_SPARSE_MMA_MASK
	.align		4
.L_17:
        /*0048*/ 	.byte	0x03, 0x50
        /*004a*/ 	.short	0x0000


	//----- nvinfo : EIATTR_MAXREG_COUNT
	.align		4
        /*004c*/ 	.byte	0x03, 0x1b
        /*004e*/ 	.short	0x00ff


	//----- nvinfo : EIATTR_EXIT_INSTR_OFFSETS
	.align		4
        /*0050*/ 	.byte	0x04, 0x1c
        /*0052*/ 	.short	(.L_19 - .L_18)


	//   ....[0]....
.L_18:
        /*0054*/ 	.word	0x00000050


	//   ....[1]....
        /*0058*/ 	.word	0x00001870


	//   ....[2]....
        /*005c*/ 	.word	0x000018c0


	//----- nvinfo : EIATTR_MAX_THREADS
	.align		4
.L_19:
        /*0060*/ 	.byte	0x04, 0x05
        /*0062*/ 	.short	(.L_21 - .L_20)
.L_20:
        /*0064*/ 	.word	0x00000040
        /*0068*/ 	.word	0x00000001
        /*006c*/ 	.word	0x00000001


	//----- nvinfo : EIATTR_CBANK_PARAM_SIZE
	.align		4
.L_21:
        /*0070*/ 	.byte	0x03, 0x19
        /*0072*/ 	.short	0x001c


	//----- nvinfo : EIATTR_PARAM_CBANK
	.align		4
        /*0074*/ 	.byte	0x04, 0x0a
        /*0076*/ 	.short	(.L_23 - .L_22)
	.align		4
.L_22:
        /*0078*/ 	.word	index@(.nv.constant0.triton_mm)
        /*007c*/ 	.short	0x0210
        /*007e*/ 	.short	0x001c


	//----- nvinfo : EIATTR_SW_WAR
	.align		4
.L_23:
        /*0080*/ 	.byte	0x04, 0x36
        /*0082*/ 	.short	(.L_25 - .L_24)
.L_24:
        /*0084*/ 	.word	0x00000008
.L_25:


//--------------------- .nv.callgraph             --------------------------
	.section	.nv.callgraph,"",@"SHT_CUDA_CALLGRAPH"
	.align	4
	.sectionentsize	8
	.align		4
        /*0000*/ 	.word	0x00000000
	.align		4
        /*0004*/ 	.word	0xffffffff
	.align		4
        /*0008*/ 	.word	0x00000000
	.align		4
        /*000c*/ 	.word	0xfffffffe
	.align		4
        /*0010*/ 	.word	0x00000000
	.align		4
        /*0014*/ 	.word	0xfffffffd
	.align		4
        /*0018*/ 	.word	0x00000000
	.align		4
        /*001c*/ 	.word	0xfffffffc


//--------------------- .text.triton_mm           --------------------------
	.section	.text.triton_mm,"ax",@progbits
	.sectionflags	@"SHF_BARRIERS=1"
	.align	128
        .global         triton_mm
        .type           triton_mm,@function
        .size           triton_mm,(.L_x_2 - triton_mm)
        .other          triton_mm,@"STO_CUDA_ENTRY STV_DEFAULT"
triton_mm:
.text.triton_mm:
[----:B------:R-:W0:Y:S02]  /*0000*/  LDC R1, c[0x0][0x28] ;  /* 0x00000a00ff017b82 */ /* 0x000e240000000800 */
[----:B------:R-:W1:Y:S01]  /*0010*/  LDC R4, c[0x0][0x228] ;  /* 0x00008a00ff047b82 */ /* 0x000e620000000800 */
[----:B------:R-:W-:-:S04]  /*0020*/  IMAD.MOV.U32 R3, RZ, RZ, 0xc00 ;  /* 0x00000c00ff037424 */ /* 0x000fc800078e00ff */
[----:B-1----:R-:W-:-:S05]  /*0030*/  IMAD R0, R4, R3, 0xc00000 ;  /* 0x00c0000004007424 */ /* 0x002fca00078e0203 */
[----:B------:R-:W-:-:S13]  /*0040*/  ISETP.NE.AND P0, PT, R0, RZ, PT ;  /* 0x000000ff0000720c */ /* 0x000fda0003f05270 */
[----:B------:R-:W-:Y:S05]  /*0050*/  @!P0 EXIT ;  /* 0x000000000000894d */ /* 0x000fea0003800000 */
[----:B------:R-:W1:Y:S01]  /*0060*/  S2R R13, SR_CTAID.X ;  /* 0x00000000000d7919 */ /* 0x000e620000002500 */
[C---:B------:R-:W-:Y:S01]  /*0070*/  VIADD R0, R4.reuse, 0x101f ;  /* 0x0000101f04007836 */ /* 0x040fe20000000000 */
[----:B------:R-:W2:Y:S01]  /*0080*/  S2UR UR5, SR_CgaCtaId ;  /* 0x00000000000579c3 */ /* 0x000ea20000008800 */
[----:B------:R-:W-:Y:S01]  /*0090*/  VIADD R4, R4, 0x1000 ;  /* 0x0000100004047836 */ /* 0x000fe20000000000 */
[----:B------:R-:W-:Y:S01]  /*00a0*/  UMOV UR4, 0x400 ;  /* 0x0000040000047882 */ /* 0x000fe20000000000 */
[----:B------:R-:W-:Y:S02]  /*00b0*/  CS2R R18, SRZ ;  /* 0x0000000000127805 */ /* 0x000fe4000001ff00 */
[----:B------:R-:W-:Y:S02]  /*00c0*/  SHF.R.S32.HI R3, RZ, 0x1f, R0 ;  /* 0x0000001fff037819 */ /* 0x000fe40000011400 */
[----:B------:R-:W-:Y:S02]  /*00d0*/  CS2R R24, SRZ ;  /* 0x0000000000187805 */ /* 0x000fe4000001ff00 */
[----:B------:R-:W-:Y:S01]  /*00e0*/  CS2R R26, SRZ ;  /* 0x00000000001a7805 */ /* 0x000fe2000001ff00 */
[----:B------:R-:W-:Y:S01]  /*00f0*/  ULDC.64 UR6, c[0x0][0x208] ;  /* 0x0000820000067ab9 */ /* 0x000fe20000000a00 */
[----:B------:R-:W-:Y:S01]  /*0100*/  LEA.HI R3, R3, R0, RZ, 0x5 ;  /* 0x0000000003037211 */ /* 0x000fe200078f28ff */
[----:B--2---:R-:W-:-:S04]  /*0110*/  UPRMT UR4, UR5, 0x654, UR4 ;  /* 0x0000065405047896 */ /* 0x004fc80008000004 */
[----:B------:R-:W-:Y:S01]  /*0120*/  UIADD3 UR5, UR4, 0x400, URZ ;  /* 0x0000040004057890 */ /* 0x000fe2000fffe03f */
[C---:B-1----:R-:W-:Y:S01]  /*0130*/  IMAD.HI R2, R13.reuse, 0x2aaaaaab, RZ ;  /* 0x2aaaaaab0d027827 */ /* 0x042fe200078e02ff */
[----:B------:R-:W-:Y:S02]  /*0140*/  IABS R12, R13 ;  /* 0x0000000d000c7213 */ /* 0x000fe40000000000 */
[----:B------:R-:W-:Y:S02]  /*0150*/  ISETP.GE.AND P1, PT, R13, RZ, PT ;  /* 0x000000ff0d00720c */ /* 0x000fe40003f26270 */
[----:B------:R-:W-:-:S04]  /*0160*/  SHF.R.U32.HI R5, RZ, 0x1f, R2 ;  /* 0x0000001fff057819 */ /* 0x000fc80000011602 */
[----:B------:R-:W-:-:S05]  /*0170*/  LEA.HI.SX32 R6, R2, R5, 0x19 ;  /* 0x0000000502067211 */ /* 0x000fca00078fcaff */
[C---:B------:R-:W-:Y:S02]  /*0180*/  IMAD.SHL.U32 R10, R6.reuse, 0x8, RZ ;  /* 0x00000008060a7824 */ /* 0x040fe400078e00ff */
[----:B------:R-:W-:-:S03]  /*0190*/  IMAD R13, R6, -0x300, R13 ;  /* 0xfffffd00060d7824 */ /* 0x000fc600078e020d */
[----:B------:R-:W-:Y:S02]  /*01a0*/  LEA.HI.SX32 R0, R3, -R10, 0x1b ;  /* 0x8000000a03007211 */ /* 0x000fe400078fdaff */
[----:B------:R-:W-:Y:S02]  /*01b0*/  IABS R6, R13 ;  /* 0x0000000d00067213 */ /* 0x000fe40000000000 */
[----:B------:R-:W-:-:S04]  /*01c0*/  VIMNMX R0, R0, 0x8, PT ;  /* 0x0000000800007848 */ /* 0x000fc80003fe0100 */
[----:B------:R-:W-:-:S04]  /*01d0*/  IABS R5, R0 ;  /* 0x0000000000057213 */ /* 0x000fc80000000000 */
[----:B------:R-:W1:Y:S08]  /*01e0*/  I2F.RP R7, R5 ;  /* 0x0000000500077306 */ /* 0x000e700000209400 */
[----:B-1----:R-:W1:Y:S02]  /*01f0*/  MUFU.RCP R7, R7 ;  /* 0x0000000700077308 */ /* 0x002e640000001000 */
[----:B-1----:R-:W-:-:S06]  /*0200*/  VIADD R2, R7, 0xffffffe ;  /* 0x0ffffffe07027836 */ /* 0x002fcc0000000000 */
[----:B------:R1:W2:Y:S02]  /*0210*/  F2I.FTZ.U32.TRUNC.NTZ R3, R2 ;  /* 0x0000000200037305 */ /* 0x0002a4000021f000 */
[----:B-1----:R-:W-:Y:S02]  /*0220*/  IMAD.MOV.U32 R2, RZ, RZ, RZ ;  /* 0x000000ffff027224 */ /* 0x002fe400078e00ff */
[----:B--2---:R-:W-:-:S04]  /*0230*/  IMAD.MOV R8, RZ, RZ, -R3 ;  /* 0x000000ffff087224 */ /* 0x004fc800078e0a03 */
[----:B------:R-:W-:Y:S01]  /*0240*/  IMAD R9, R8, R5, RZ ;  /* 0x0000000508097224 */ /* 0x000fe200078e02ff */
[----:B------:R-:W-:-:S03]  /*0250*/  IABS R8, R0 ;  /* 0x0000000000087213 */ /* 0x000fc60000000000 */
[----:B------:R-:W-:-:S04]  /*0260*/  IMAD.HI.U32 R3, R3, R9, R2 ;  /* 0x0000000903037227 */ /* 0x000fc800078e0002 */
[----:B------:R-:W-:Y:S01]  /*0270*/  IMAD.MOV R15, RZ, RZ, -R8 ;  /* 0x000000ffff0f7224 */ /* 0x000fe200078e0a08 */
[----:B------:R-:W-:Y:S01]  /*0280*/  IABS R8, R4 ;  /* 0x0000000400087213 */ /* 0x000fe20000000000 */
[----:B------:R-:W-:-:S03]  /*0290*/  IMAD.HI.U32 R2, R3, R12, RZ ;  /* 0x0000000c03027227 */ /* 0x000fc600078e00ff */
[----:B------:R-:W1:Y:S01]  /*02a0*/  I2F.RP R9, R8 ;  /* 0x0000000800097306 */ /* 0x000e620000209400 */
[----:B------:R-:W-:Y:S02]  /*02b0*/  IMAD R12, R2, R15, R12 ;  /* 0x0000000f020c7224 */ /* 0x000fe400078e020c */
[----:B------:R-:W2:Y:S03]  /*02c0*/  S2R R2, SR_TID.X ;  /* 0x0000000000027919 */ /* 0x000ea60000002100 */
[----:B------:R-:W-:Y:S02]  /*02d0*/  ISETP.GT.U32.AND P0, PT, R5, R12, PT ;  /* 0x0000000c0500720c */ /* 0x000fe40003f04070 */
[----:B-1----:R-:W1:Y:S11]  /*02e0*/  MUFU.RCP R9, R9 ;  /* 0x0000000900097308 */ /* 0x002e760000001000 */
[----:B------:R-:W-:-:S05]  /*02f0*/  @!P0 IMAD.IADD R12, R12, 0x1, -R5 ;  /* 0x000000010c0c8824 */ /* 0x000fca00078e0a05 */
[----:B------:R-:W-:Y:S01]  /*0300*/  ISETP.GT.U32.AND P0, PT, R5, R12, PT ;  /* 0x0000000c0500720c */ /* 0x000fe20003f04070 */
[----:B-1----:R-:W-:Y:S01]  /*0310*/  VIADD R7, R9, 0xffffffe ;  /* 0x0ffffffe09077836 */ /* 0x002fe20000000000 */
[----:B------:R-:W-:Y:S02]  /*0320*/  LOP3.LUT R9, RZ, R0, RZ, 0x33, !PT ;  /* 0x00000000ff097212 */ /* 0x000fe400078e33ff */
[----:B--2---:R-:W-:-:S03]  /*0330*/  SHF.R.U32.HI R42, RZ, 0x1, R2 ;  /* 0x00000001ff2a7819 */ /* 0x004fc60000011602 */
[----:B------:R-:W1:Y:S06]  /*0340*/  F2I.FTZ.U32.TRUNC.NTZ R7, R7 ;  /* 0x0000000700077305 */ /* 0x000e6c000021f000 */
[----:B------:R-:W-:Y:S01]  /*0350*/  @!P0 IMAD.IADD R12, R12, 0x1, -R5 ;  /* 0x000000010c0c8824 */ /* 0x000fe200078e0a05 */
[----:B------:R-:W-:Y:S02]  /*0360*/  ISETP.NE.AND P0, PT, R0, RZ, PT ;  /* 0x000000ff0000720c */ /* 0x000fe40003f05270 */
[----:B------:R-:W-:Y:S01]  /*0370*/  SGXT.U32 R42, R42, 0x5 ;  /* 0x000000052a2a781a */ /* 0x000fe20000000000 */
[----:B------:R-:W-:Y:S01]  /*0380*/  @!P1 IMAD.MOV R12, RZ, RZ, -R12 ;  /* 0x000000ffff0c9224 */ /* 0x000fe200078e0a0c */
[----:B------:R-:W-:-:S04]  /*0390*/  LOP3.LUT R0, R13, R0, RZ, 0x3c, !PT ;  /* 0x000000000d007212 */ /* 0x000fc800078e3cff */
[----:B------:R-:W-:Y:S01]  /*03a0*/  SEL R11, R9, R12, !P0 ;  /* 0x0000000c090b7207 */ /* 0x000fe20004000000 */
[----:B------:R-:W-:Y:S01]  /*03b0*/  IMAD.HI.U32 R12, R3, R6, RZ ;  /* 0x00000006030c7227 */ /* 0x000fe200078e00ff */
[----:B------:R-:W-:-:S03]  /*03c0*/  ISETP.GE.AND P3, PT, R0, RZ, PT ;  /* 0x000000ff0000720c */ /* 0x000fc60003f66270 */
[----:B------:R-:W-:Y:S02]  /*03d0*/  IMAD.IADD R3, R10, 0x1, R11 ;  /* 0x000000010a037824 */ /* 0x000fe400078e020b */
[----:B------:R-:W-:Y:S01]  /*03e0*/  IMAD R10, R12, R15, R6 ;  /* 0x0000000f0c0a7224 */ /* 0x000fe200078e0206 */
[----:B------:R-:W-:Y:S01]  /*03f0*/  IABS R15, R4 ;  /* 0x00000004000f7213 */ /* 0x000fe20000000000 */
[----:B------:R-:W-:Y:S02]  /*0400*/  IMAD.SHL.U32 R3, R3, 0x20, RZ ;  /* 0x0000002003037824 */ /* 0x000fe400078e00ff */
[----:B-1----:R-:W-:Y:S01]  /*0410*/  IMAD.MOV R11, RZ, RZ, -R7 ;  /* 0x000000ffff0b7224 */ /* 0x002fe200078e0a07 */
[----:B------:R-:W-:Y:S01]  /*0420*/  ISETP.GT.U32.AND P2, PT, R5, R10, PT ;  /* 0x0000000a0500720c */ /* 0x000fe20003f44070 */
[----:B------:R-:W-:Y:S01]  /*0430*/  IMAD.MOV.U32 R6, RZ, RZ, RZ ;  /* 0x000000ffff067224 */ /* 0x000fe200078e00ff */
[----:B------:R-:W-:Y:S01]  /*0440*/  LOP3.LUT R16, R3, R42, RZ, 0xfc, !PT ;  /* 0x0000002a03107212 */ /* 0x000fe200078efcff */
[----:B------:R-:W-:-:S03]  /*0450*/  IMAD R11, R11, R8, RZ ;  /* 0x000000080b0b7224 */ /* 0x000fc600078e02ff */
[----:B------:R-:W-:Y:S01]  /*0460*/  IABS R14, R16 ;  /* 0x00000010000e7213 */ /* 0x000fe20000000000 */
[----:B------:R-:W-:-:S04]  /*0470*/  IMAD.HI.U32 R6, R7, R11, R6 ;  /* 0x0000000b07067227 */ /* 0x000fc800078e0006 */
[----:B------:R-:W-:Y:S02]  /*0480*/  IMAD.MOV.U32 R7, RZ, RZ, R14 ;  /* 0x000000ffff077224 */ /* 0x000fe400078e000e */
[----:B------:R-:W-:Y:S02]  /*0490*/  @!P2 IMAD.IADD R10, R10, 0x1, -R5 ;  /* 0x000000010a0aa824 */ /* 0x000fe400078e0a05 */
[----:B------:R-:W-:Y:S02]  /*04a0*/  IMAD.MOV R11, RZ, RZ, -R15 ;  /* 0x000000ffff0b7224 */ /* 0x000fe400078e0a0f */
[----:B------:R-:W-:Y:S01]  /*04b0*/  IMAD.HI.U32 R6, R6, R7, RZ ;  /* 0x0000000706067227 */ /* 0x000fe200078e00ff */
[----:B------:R-:W-:-:S03]  /*04c0*/  ISETP.GE.U32.AND P1, PT, R10, R5, PT ;  /* 0x000000050a00720c */ /* 0x000fc60003f26070 */
[----:B------:R-:W-:Y:S02]  /*04d0*/  IMAD R5, R6, R11, R7 ;  /* 0x0000000b06057224 */ /* 0x000fe400078e0207 */
[----:B------:R-:W-:Y:S01]  /*04e0*/  @!P2 VIADD R12, R12, 0x1 ;  /* 0x000000010c0ca836 */ /* 0x000fe20000000000 */
[----:B------:R-:W1:Y:S01]  /*04f0*/  LDC.64 R6, c[0x0][0x210] ;  /* 0x00008400ff067b82 */ /* 0x000e620000000a00 */
[----:B------:R-:W-:Y:S01]  /*0500*/  ISETP.GE.AND P2, PT, R16, RZ, PT ;  /* 0x000000ff1000720c */ /* 0x000fe20003f46270 */
[----:B------:R-:W-:Y:S01]  /*0510*/  IMAD.SHL.U32 R14, R2, 0x10, RZ ;  /* 0x00000010020e7824 */ /* 0x000fe200078e00ff */
[----:B------:R-:W-:Y:S02]  /*0520*/  ISETP.GT.U32.AND P4, PT, R8, R5, PT ;  /* 0x000000050800720c */ /* 0x000fe40003f84070 */
[----:B------:R-:W-:Y:S02]  /*0530*/  CS2R R16, SRZ ;  /* 0x0000000000107805 */ /* 0x000fe4000001ff00 */
[----:B------:R-:W-:-:S04]  /*0540*/  @P1 VIADD R12, R12, 0x1 ;  /* 0x000000010c0c1836 */ /* 0x000fc80000000000 */
[----:B------:R-:W-:-:S05]  /*0550*/  @!P3 IMAD.MOV R12, RZ, RZ, -R12 ;  /* 0x000000ffff0cb224 */ /* 0x000fca00078e0a0c */
[----:B------:R-:W-:Y:S01]  /*0560*/  @!P4 IMAD.IADD R5, R5, 0x1, -R8 ;  /* 0x000000010505c824 */ /* 0x000fe200078e0a08 */
[----:B------:R-:W-:Y:S02]  /*0570*/  SEL R0, R9, R12, !P0 ;  /* 0x0000000c09007207 */ /* 0x000fe40004000000 */
[----:B------:R-:W-:Y:S02]  /*0580*/  ISETP.NE.AND P0, PT, R4, RZ, PT ;  /* 0x000000ff0400720c */ /* 0x000fe40003f05270 */
[----:B------:R-:W-:Y:S01]  /*0590*/  ISETP.GT.U32.AND P1, PT, R8, R5, PT ;  /* 0x000000050800720c */ /* 0x000fe20003f24070 */
[----:B------:R-:W-:-:S05]  /*05a0*/  IMAD.SHL.U32 R0, R0, 0x20, RZ ;  /* 0x0000002000007824 */ /* 0x000fca00078e00ff */
[----:B------:R-:W-:-:S07]  /*05b0*/  LOP3.LUT R10, R0, R42, RZ, 0xfc, !PT ;  /* 0x0000002a000a7212 */ /* 0x000fce00078efcff */
[----:B------:R-:W-:Y:S02]  /*05c0*/  @!P1 IMAD.IADD R5, R5, 0x1, -R8 ;  /* 0x0000000105059824 */ /* 0x000fe400078e0a08 */
[----:B------:R-:W-:-:S04]  /*05d0*/  IMAD.HI R8, R10, 0x2aaaaaab, RZ ;  /* 0x2aaaaaab0a087827 */ /* 0x000fc800078e02ff */
[----:B------:R-:W-:Y:S01]  /*05e0*/  IMAD.MOV.U32 R9, RZ, RZ, R5 ;  /* 0x000000ffff097224 */ /* 0x000fe200078e0005 */
[----:B------:R-:W-:Y:S01]  /*05f0*/  SHF.R.U32.HI R11, RZ, 0x1f, R8 ;  /* 0x0000001fff0b7819 */ /* 0x000fe20000011608 */
[----:B------:R-:W-:Y:S02]  /*0600*/  IMAD.SHL.U32 R5, R2, 0x8, RZ ;  /* 0x0000000802057824 */ /* 0x000fe400078e00ff */
[----:B------:R-:W-:Y:S01]  /*0610*/  @!P2 IMAD.MOV R9, RZ, RZ, -R9 ;  /* 0x000000ffff09a224 */ /* 0x000fe200078e0a09 */
[----:B------:R-:W-:Y:S02]  /*0620*/  LEA.HI R11, R8, R11, RZ, 0x17 ;  /* 0x0000000b080b7211 */ /* 0x000fe400078fb8ff */
[----:B------:R-:W-:Y:S02]  /*0630*/  @!P0 LOP3.LUT R9, RZ, R4, RZ, 0x33, !PT ;  /* 0x00000004ff098212 */ /* 0x000fe400078e33ff */
[----:B------:R-:W-:Y:S01]  /*0640*/  LOP3.LUT R8, R5, 0x8, RZ, 0xc0, !PT ;  /* 0x0000000805087812 */ /* 0x000fe200078ec0ff */
[----:B------:R-:W-:Y:S01]  /*0650*/  IMAD R11, R11, -0xc00, R10 ;  /* 0xfffff4000b0b7824 */ /* 0x000fe200078e020a */
[----:B------:R-:W-:-:S02]  /*0660*/  LOP3.LUT R13, R5, 0x8, R2, 0x48, !PT ;  /* 0x00000008050d7812 */ /* 0x000fc400078e4802 */
[----:B------:R-:W2:Y:S01]  /*0670*/  LDC.64 R4, c[0x0][0x218] ;  /* 0x00008600ff047b82 */ /* 0x000ea20000000a00 */
[----:B------:R-:W-:Y:S01]  /*0680*/  IMAD R9, R9, 0x3c00, R8 ;  /* 0x00003c0009097824 */ /* 0x000fe200078e0208 */
[----:B------:R-:W-:Y:S01]  /*0690*/  SHF.R.U32.HI R10, RZ, 0x2, R2 ;  /* 0x00000002ff0a7819 */ /* 0x000fe20000011602 */
[----:B------:R-:W-:Y:S01]  /*06a0*/  IMAD R11, R11, 0x3c00, R8 ;  /* 0x00003c000b0b7824 */ /* 0x000fe200078e0208 */
[----:B------:R-:W-:Y:S01]  /*06b0*/  SHF.R.U32.HI R8, RZ, 0x3, R2 ;  /* 0x00000003ff087819 */ /* 0x000fe20000011602 */
[----:B-1----:R-:W-:Y:S01]  /*06c0*/  IMAD.WIDE R6, R9, 0x2, R6 ;  /* 0x0000000209067825 */ /* 0x002fe200078e0206 */
[----:B------:R-:W-:Y:S02]  /*06d0*/  SHF.R.U32.HI R9, RZ, 0x4, R2 ;  /* 0x00000004ff097819 */ /* 0x000fe40000011602 */
[----:B------:R-:W-:Y:S01]  /*06e0*/  SGXT.U32 R8, R8, 0x1 ;  /* 0x000000010808781a */ /* 0x000fe20000000000 */
[----:B------:R-:W-:Y:S01]  /*06f0*/  IMAD R42, R42, 0x10, R13 ;  /* 0x000000102a2a7824 */ /* 0x000fe200078e020d */
[----:B------:R-:W-:Y:S01]  /*0700*/  SGXT.U32 R10, R10, 0x1 ;  /* 0x000000010a0a781a */ /* 0x000fe20000000000 */
[----:B------:R-:W-:Y:S01]  /*0710*/  IMAD.MOV.U32 R46, RZ, RZ, R6 ;  /* 0x000000ffff2e7224 */ /* 0x000fe200078e0006 */
[----:B------:R-:W-:Y:S01]  /*0720*/  SHF.R.U32.HI R13, RZ, 0x4, R2 ;  /* 0x00000004ff0d7819 */ /* 0x000fe20000011602 */
[----:B------:R-:W-:Y:S01]  /*0730*/  IMAD.MOV.U32 R47, RZ, RZ, R7 ;  /* 0x000000ffff2f7224 */ /* 0x000fe200078e0007 */
[----:B------:R-:W-:-:S02]  /*0740*/  SGXT.U32 R9, R9, 0x1 ;  /* 0x000000010909781a */ /* 0x000fc40000000000 */
[-C--:B------:R-:W-:Y:S02]  /*0750*/  LOP3.LUT R12, R8, R10.reuse, RZ, 0x3c, !PT ;  /* 0x0000000a080c7212 */ /* 0x080fe400078e3cff */
[----:B------:R-:W-:Y:S02]  /*0760*/  LOP3.LUT R13, R8, 0x2, R13, 0xf8, !PT ;  /* 0x00000002080d7812 */ /* 0x000fe400078ef80d */
[C---:B------:R-:W-:Y:S01]  /*0770*/  LOP3.LUT R10, R9.reuse, R10, RZ, 0x3c, !PT ;  /* 0x0000000a090a7212 */ /* 0x040fe200078e3cff */
[----:B------:R-:W-:Y:S01]  /*0780*/  IMAD.SHL.U32 R9, R9, 0x80, RZ ;  /* 0x0000008009097824 */ /* 0x000fe200078e00ff */
[----:B------:R-:W-:Y:S01]  /*0790*/  SHF.R.U32.HI R2, RZ, 0x2, R2 ;  /* 0x00000002ff027819 */ /* 0x000fe20000011602 */
[----:B------:R-:W-:Y:S01]  /*07a0*/  IMAD.SHL.U32 R13, R13, 0x80, RZ ;  /* 0x000000800d0d7824 */ /* 0x000fe200078e00ff */
[----:B------:R-:W-:Y:S01]  /*07b0*/  LOP3.LUT R8, R14, 0x70, RZ, 0xe2, !PT ;  /* 0x000000700e087812 */ /* 0x000fe200078ee2ff */
[----:B------:R-:W-:Y:S01]  /*07c0*/  IMAD.SHL.U32 R10, R10, 0x8, RZ ;  /* 0x000000080a0a7824 */ /* 0x000fe200078e00ff */
[----:B------:R-:W-:Y:S01]  /*07d0*/  SGXT.U32 R2, R2, 0x4 ;  /* 0x000000040202781a */ /* 0x000fe20000000000 */
[----:B------:R-:W-:Y:S01]  /*07e0*/  IMAD.SHL.U32 R12, R12, 0x8, RZ ;  /* 0x000000080c0c7824 */ /* 0x000fe200078e00ff */
[----:B------:R-:W-:Y:S01]  /*07f0*/  CS2R R14, SRZ ;  /* 0x00000000000e7805 */ /* 0x000fe2000001ff00 */
[----:B--2---:R-:W-:Y:S01]  /*0800*/  IMAD.WIDE R4, R11, 0x2, R4 ;  /* 0x000000020b047825 */ /* 0x004fe200078e0204 */
[----:B------:R-:W-:-:S02]  /*0810*/  LOP3.LUT R41, R8, R13, R10, 0xfe, !PT ;  /* 0x0000000d08297212 */ /* 0x000fc400078efe0a */
[----:B------:R-:W-:Y:S02]  /*0820*/  CS2R R10, SRZ ;  /* 0x00000000000a7805 */ /* 0x000fe4000001ff00 */
[----:B------:R-:W-:Y:S01]  /*0830*/  LOP3.LUT R40, R8, R12, R9, 0xfe, !PT ;  /* 0x0000000c08287212 */ /* 0x000fe200078efe09 */
[----:B------:R-:W-:Y:S01]  /*0840*/  IMAD.MOV.U32 R44, RZ, RZ, R4 ;  /* 0x000000ffff2c7224 */ /* 0x000fe200078e0004 */
[----:B------:R-:W-:Y:S01]  /*0850*/  LOP3.LUT R2, R3, R2, RZ, 0xfc, !PT ;  /* 0x0000000203027212 */ /* 0x000fe200078efcff */
[----:B------:R-:W-:Y:S01]  /*0860*/  IMAD.MOV.U32 R45, RZ, RZ, R5 ;  /* 0x000000ffff2d7224 */ /* 0x000fe200078e0005 */
[----:B------:R-:W-:Y:S01]  /*0870*/  CS2R R8, SRZ ;  /* 0x0000000000087805 */ /* 0x000fe2000001ff00 */
[----:B------:R-:W-:Y:S01]  /*0880*/  IMAD.MOV.U32 R3, RZ, RZ, -0x10 ;  /* 0xfffffff0ff037424 */ /* 0x000fe200078e00ff */
[----:B------:R-:W-:Y:S02]  /*0890*/  CS2R R12, SRZ ;  /* 0x00000000000c7805 */ /* 0x000fe4000001ff00 */
[----:B------:R-:W-:-:S02]  /*08a0*/  LEA R42, R42, UR4, 0x1 ;  /* 0x000000042a2a7c11 */ /* 0x000fc4000f8e08ff */
[----:B------:R-:W-:Y:S02]  /*08b0*/  LEA R40, R40, UR5, 0x1 ;  /* 0x0000000528287c11 */ /* 0x000fe4000f8e08ff */
[----:B------:R-:W-:-:S07]  /*08c0*/  LEA R41, R41, UR4, 0x1 ;  /* 0x0000000429297c11 */ /* 0x000fce000f8e08ff */
.L_x_0:
[----:B------:R-:W2:Y:S01]  /*08d0*/  LDG.E.128 R4, desc[UR6][R46.64] ;  /* 0x000000062e047981 */ /* 0x000ea2000c1e1d00 */
[----:B------:R-:W-:Y:S06]  /*08e0*/  BAR.SYNC.DEFER_BLOCKING 0x0 ;  /* 0x0000000000007b1d */ /* 0x000fec0000010000 */
[----:B------:R-:W3:Y:S04]  /*08f0*/  LDG.E.128 R20, desc[UR6][R44.64] ;  /* 0x000000062c147981 */ /* 0x000ee8000c1e1d00 */
[----:B--2---:R1:W-:Y:S04]  /*0900*/  STS.128 [R42], R4 ;  /* 0x000000042a007388 */ /* 0x0043e80000000c00 */
[----:B---3--:R-:W-:Y:S01]  /*0910*/  STS.128 [R42+0x400], R20 ;  /* 0x000400142a007388 */ /* 0x008fe20000000c00 */
[----:B------:R-:W-:Y:S06]  /*0920*/  BAR.SYNC.DEFER_BLOCKING 0x0 ;  /* 0x0000000000007b1d */ /* 0x000fec0000010000 */
[----:B-1----:R-:W2:Y:S04]  /*0930*/  LDG.E.128 R4, desc[UR6][R46.64+0x20] ;  /* 0x000020062e047981 */ /* 0x002ea8000c1e1d00 */
[----:B------:R-:W-:Y:S04]  /*0940*/  LDSM.16.M88.4 R20, [R41] ;  /* 0x000000002914783b */ /* 0x000fe80000000200 */
[----:B------:R-:W1:Y:S04]  /*0950*/  LDSM.16.M88.4 R32, [R40] ;  /* 0x000000002820783b */ /* 0x000e680000000200 */
[----:B------:R-:W3:Y:S01]  /*0960*/  LDSM.16.M88.4 R28, [R40+0x200] ;  /* 0x00020000281c783b */ /* 0x000ee20000000200 */
[----:B------:R-:W-:Y:S06]  /*0970*/  BAR.SYNC.DEFER_BLOCKING 0x0 ;  /* 0x0000000000007b1d */ /* 0x000fec0000010000 */
[----:B------:R-:W4:Y:S01]  /*0980*/  LDG.E.128 R36, desc[UR6][R44.64+0x20] ;  /* 0x000020062c247981 */ /* 0x000f22000c1e1d00 */
[----:B-1----:R-:W-:Y:S06]  /*0990*/  HMMA.16816.F32.BF16 R8, R20, R32, R8 ;  /* 0x000000201408723c */ /* 0x002fec0000041808 */
[----:B------:R-:W-:Y:S06]  /*09a0*/  HMMA.16816.F32.BF16 R12, R20, R34, R12 ;  /* 0x00000022140c723c */ /* 0x000fec000004180c */
[----:B---3--:R-:W-:Y:S06]  /*09b0*/  HMMA.16816.F32.BF16 R16, R20, R28, R16 ;  /* 0x0000001c1410723c */ /* 0x008fec0000041810 */
[----:B------:R-:W-:Y:S01]  /*09c0*/  HMMA.16816.F32.BF16 R24, R20, R30, R24 ;  /* 0x0000001e1418723c */ /* 0x000fe20000041818 */
[----:B--2---:R1:W-:Y:S04]  /*09d0*/  STS.128 [R42], R4 ;  /* 0x000000042a007388 */ /* 0x0043e80000000c00 */
[----:B----4-:R2:W-:Y:S01]  /*09e0*/  STS.128 [R42+0x400], R36 ;  /* 0x000400242a007388 */ /* 0x0105e20000000c00 */
[----:B------:R-:W-:Y:S06]  /*09f0*/  BAR.SYNC.DEFER_BLOCKING 0x0 ;  /* 0x0000000000007b1d */ /* 0x000fec0000010000 */
[----:B-1----:R-:W3:Y:S04]  /*0a00*/  LDG.E.128 R4, desc[UR6][R46.64+0x40] ;  /* 0x000040062e047981 */ /* 0x002ee8000c1e1d00 */
[----:B------:R-:W-:Y:S04]  /*0a10*/  LDSM.16.M88.4 R20, [R41] ;  /* 0x000000002914783b */ /* 0x000fe80000000200 */
[----:B------:R-:W1:Y:S04]  /*0a20*/  LDSM.16.M88.4 R32, [R40] ;  /* 0x000000002820783b */ /* 0x000e680000000200 */
[----:B------:R-:W4:Y:S01]  /*0a30*/  LDSM.16.M88.4 R28, [R40+0x200] ;  /* 0x00020000281c783b */ /* 0x000f220000000200 */
[----:B------:R-:W-:Y:S06]  /*0a40*/  BAR.SYNC.DEFER_BLOCKING 0x0 ;  /* 0x0000000000007b1d */ /* 0x000fec0000010000 */
[----:B--2---:R-:W2:Y:S01]  /*0a50*/  LDG.E.128 R36, desc[UR6][R44.64+0x40] ;  /* 0x000040062c247981 */ /* 0x004ea2000c1e1d00 */
[----:B-1----:R-:W-:Y:S06]  /*0a60*/  HMMA.16816.F32.BF16 R8, R20, R32, R8 ;  /* 0x000000201408723c */ /* 0x002fec0000041808 */
[----:B------:R-:W-:Y:S06]  /*0a70*/  HMMA.16816.F32.BF16 R12, R20, R34, R12 ;  /* 0x00000022140c723c */ /* 0x000fec000004180c */
[----:B----4-:R-:W-:Y:S06]  /*0a80*/  HMMA.16816.F32.BF16 R16, R20, R28, R16 ;  /* 0x0000001c1410723c */ /* 0x010fec0000041810 */
[----:B------:R-:W-:Y:S01]  /*0a90*/  HMMA.16816.F32.BF16 R24, R20, R30, R24 ;  /* 0x0000001e1418723c */ /* 0x000fe20000041818 */
[----:B---3--:R1:W-:Y:S04]  /*0aa0*/  STS.128 [R42], R4 ;  /* 0x000000042a007388 */ /* 0x0083e80000000c00 */
[----:B--2---:R2:W-:Y:S01]  /*0ab0*/  STS.128 [R42+0x400], R36 ;  /* 0x000400242a007388 */ /* 0x0045e20000000c00 */
        /* <DEDUP_REMOVED lines=123> */
[----:B--2---:R-:W2:Y:S04]  /*1270*/  LDG.E.128 R36, desc[UR6][R44.64+0x180] ;  /* 0x000180062c247981 */ /* 0x004ea8000c1e1d00 */
[----:B---3--:R3:W-:Y:S04]  /*1280*/  STS.128 [R42], R4 ;  /* 0x000000042a007388 */ /* 0x0087e80000000c00 */
[----:B--2---:R-:W-:Y:S01]  /*1290*/  STS.128 [R42+0x400], R36 ;  /* 0x000400242a007388 */ /* 0x004fe20000000c00 */
[----:B------:R-:W-:Y:S06]  /*12a0*/  BAR.SYNC.DEFER_BLOCKING 0x0 ;  /* 0x0000000000007b1d */ /* 0x000fec0000010000 */
[----:B---3--:R-:W2:Y:S01]  /*12b0*/  LDG.E.128 R4, desc[UR6][R46.64+0x1a0] ;  /* 0x0001a0062e047981 */ /* 0x008ea2000c1e1d00 */
[----:B-1----:R-:W-:Y:S06]  /*12c0*/  HMMA.16816.F32.BF16 R8, R28, R20, R8 ;  /* 0x000000141c08723c */ /* 0x002fec0000041808 */
[----:B------:R-:W-:Y:S01]  /*12d0*/  HMMA.16816.F32.BF16 R12, R28, R22, R12 ;  /* 0x000000161c0c723c */ /* 0x000fe2000004180c */
[----:B------:R-:W-:Y:S05]  /*12e0*/  LDSM.16.M88.4 R20, [R40] ;  /* 0x000000002814783b */ /* 0x000fea0000000200 */
[----:B----4-:R-:W-:Y:S06]  /*12f0*/  HMMA.16816.F32.BF16 R16, R28, R32, R16 ;  /* 0x000000201c10723c */ /* 0x010fec0000041810 */
[----:B------:R-:W-:Y:S01]  /*1300*/  HMMA.16816.F32.BF16 R24, R28, R34, R24 ;  /* 0x000000221c18723c */ /* 0x000fe20000041818 */
[----:B------:R-:W1:Y:S04]  /*1310*/  LDSM.16.M88.4 R32, [R41] ;  /* 0x000000002920783b */ /* 0x000e680000000200 */
[----:B------:R-:W3:Y:S01]  /*1320*/  LDSM.16.M88.4 R28, [R40+0x200] ;  /* 0x00020000281c783b */ /* 0x000ee20000000200 */
[----:B------:R-:W-:Y:S06]  /*1330*/  BAR.SYNC.DEFER_BLOCKING 0x0 ;  /* 0x0000000000007b1d */ /* 0x000fec0000010000 */
[----:B--2---:R2:W-:Y:S04]  /*1340*/  STS.128 [R42], R4 ;  /* 0x000000042a007388 */ /* 0x0045e80000000c00 */
[----:B--2---:R-:W2:Y:S01]  /*1350*/  LDG.E.128 R4, desc[UR6][R44.64+0x1a0] ;  /* 0x0001a0062c047981 */ /* 0x004ea2000c1e1d00 */
[----:B-1----:R-:W-:Y:S06]  /*1360*/  HMMA.16816.F32.BF16 R8, R32, R20, R8 ;  /* 0x000000142008723c */ /* 0x002fec0000041808 */
[----:B------:R-:W-:Y:S06]  /*1370*/  HMMA.16816.F32.BF16 R12, R32, R22, R12 ;  /* 0x00000016200c723c */ /* 0x000fec000004180c */
[----:B---3--:R-:W-:Y:S06]  /*1380*/  HMMA.16816.F32.BF16 R16, R32, R28, R16 ;  /* 0x0000001c2010723c */ /* 0x008fec0000041810 */
[----:B------:R-:W-:Y:S01]  /*1390*/  HMMA.16816.F32.BF16 R24, R32, R30, R24 ;  /* 0x0000001e2018723c */ /* 0x000fe20000041818 */
[----:B--2---:R1:W-:Y:S01]  /*13a0*/  STS.128 [R42+0x400], R4 ;  /* 0x000400042a007388 */ /* 0x0043e20000000c00 */
[----:B------:R-:W-:Y:S06]  /*13b0*/  BAR.SYNC.DEFER_BLOCKING 0x0 ;  /* 0x0000000000007b1d */ /* 0x000fec0000010000 */
[----:B------:R-:W-:Y:S04]  /*13c0*/  LDSM.16.M88.4 R20, [R41] ;  /* 0x000000002914783b */ /* 0x000fe80000000200 */
[----:B------:R-:W2:Y:S04]  /*13d0*/  LDSM.16.M88.4 R36, [R40] ;  /* 0x000000002824783b */ /* 0x000ea80000000200 */
[----:B------:R-:W3:Y:S04]  /*13e0*/  LDSM.16.M88.4 R32, [R40+0x200] ;  /* 0x000200002820783b */ /* 0x000ee80000000200 */
[----:B-1----:R1:W4:Y:S01]  /*13f0*/  LDG.E.128 R4, desc[UR6][R46.64+0x1c0] ;  /* 0x0001c0062e047981 */ /* 0x002322000c1e1d00 */
[----:B------:R-:W-:Y:S06]  /*1400*/  BAR.SYNC.DEFER_BLOCKING 0x0 ;  /* 0x0000000000007b1d */ /* 0x000fec0000010000 */
[----:B------:R5:W4:Y:S01]  /*1410*/  LDG.E.128 R28, desc[UR6][R44.64+0x1c0] ;  /* 0x0001c0062c1c7981 */ /* 0x000b22000c1e1d00 */
[----:B--2---:R-:W-:Y:S06]  /*1420*/  HMMA.16816.F32.BF16 R8, R20, R36, R8 ;  /* 0x000000241408723c */ /* 0x004fec0000041808 */
[----:B------:R-:W-:Y:S06]  /*1430*/  HMMA.16816.F32.BF16 R12, R20, R38, R12 ;  /* 0x00000026140c723c */ /* 0x000fec000004180c */
[----:B---3--:R-:W-:Y:S06]  /*1440*/  HMMA.16816.F32.BF16 R16, R20, R32, R16 ;  /* 0x000000201410723c */ /* 0x008fec0000041810 */
[----:B------:R-:W-:Y:S01]  /*1450*/  HMMA.16816.F32.BF16 R24, R20, R34, R24 ;  /* 0x000000221418723c */ /* 0x000fe20000041818 */
[----:B------:R-:W-:-:S05]  /*1460*/  VIADD R3, R3, 0xf0 ;  /* 0x000000f003037836 */ /* 0x000fca0000000000 */
[----:B------:R-:W-:Y:S02]  /*1470*/  ISETP.GE.U32.AND P0, PT, R3, 0x3bf0, PT ;  /* 0x00003bf00300780c */ /* 0x000fe40003f06070 */
[----:B-1----:R-:W-:Y:S02]  /*1480*/  IADD3 R46, P1, R46, 0x1e0, RZ ;  /* 0x000001e02e2e7810 */ /* 0x002fe40007f3e0ff */
[----:B-----5:R-:W-:-:S03]  /*1490*/  IADD3 R44, P2, R44, 0x1e0, RZ ;  /* 0x000001e02c2c7810 */ /* 0x020fc60007f5e0ff */
[----:B------:R-:W-:Y:S02]  /*14a0*/  IMAD.X R47, RZ, RZ, R47, P1 ;  /* 0x000000ffff2f7224 */ /* 0x000fe400008e062f */
[----:B------:R-:W-:Y:S01]  /*14b0*/  IMAD.X R45, RZ, RZ, R45, P2 ;  /* 0x000000ffff2d7224 */ /* 0x000fe200010e062d */
[----:B----4-:R-:W-:Y:S04]  /*14c0*/  STS.128 [R42], R4 ;  /* 0x000000042a007388 */ /* 0x010fe80000000c00 */
[----:B------:R-:W-:Y:S01]  /*14d0*/  STS.128 [R42+0x400], R28 ;  /* 0x0004001c2a007388 */ /* 0x000fe20000000c00 */
[----:B------:R-:W-:Y:S06]  /*14e0*/  BAR.SYNC.DEFER_BLOCKING 0x0 ;  /* 0x0000000000007b1d */ /* 0x000fec0000010000 */
[----:B------:R-:W-:Y:S04]  /*14f0*/  LDSM.16.M88.4 R20, [R41] ;  /* 0x000000002914783b */ /* 0x000fe80000000200 */
[----:B------:R-:W1:Y:S04]  /*1500*/  LDSM.16.M88.4 R28, [R40] ;  /* 0x00000000281c783b */ /* 0x000e680000000200 */
[----:B------:R-:W2:Y:S01]  /*1510*/  LDSM.16.M88.4 R4, [R40+0x200] ;  /* 0x000200002804783b */ /* 0x000ea20000000200 */
[----:B-1----:R-:W-:Y:S06]  /*1520*/  HMMA.16816.F32.BF16 R8, R20, R28, R8 ;  /* 0x0000001c1408723c */ /* 0x002fec0000041808 */
[----:B------:R-:W-:Y:S06]  /*1530*/  HMMA.16816.F32.BF16 R12, R20, R30, R12 ;  /* 0x0000001e140c723c */ /* 0x000fec000004180c */
[----:B--2---:R-:W-:Y:S06]  /*1540*/  HMMA.16816.F32.BF16 R16, R20, R4, R16 ;  /* 0x000000041410723c */ /* 0x004fec0000041810 */
[----:B------:R-:W-:Y:S01]  /*1550*/  HMMA.16816.F32.BF16 R24, R20, R6, R24 ;  /* 0x000000061418723c */ /* 0x000fe20000041818 */
[----:B------:R-:W-:-:S08]  /*1560*/  NOP ;  /* 0x0000000000007918 */ /* 0x000fd00000000000 */
[----:B------:R-:W-:-:S15]  /*1570*/  @!P0 BRA `(.L_x_0) ;  /* 0xfffffff000d48947 */ /* 0x000fde000383ffff */
[----:B------:R-:W1:Y:S01]  /*1580*/  S2R R20, SR_TID.X ;  /* 0x0000000000147919 */ /* 0x000e620000002100 */
[----:B------:R-:W2:Y:S01]  /*1590*/  S2UR UR4, SR_CgaCtaId ;  /* 0x00000000000479c3 */ /* 0x000ea20000008800 */
[----:B------:R-:W-:Y:S01]  /*15a0*/  UMOV UR5, 0x400 ;  /* 0x0000040000057882 */ /* 0x000fe20000000000 */
[----:B------:R-:W-:-:S06]  /*15b0*/  F2FP.BF16.F32.PACK_AB R11, R11, R10 ;  /* 0x0000000a0b0b723e */ /* 0x000fcc00000010ff */
[----:B------:R-:W-:Y:S01]  /*15c0*/  BAR.SYNC.DEFER_BLOCKING 0x0 ;  /* 0x0000000000007b1d */ /* 0x000fe20000010000 */
[----:B------:R-:W-:Y:S02]  /*15d0*/  F2FP.BF16.F32.PACK_AB R9, R9, R8 ;  /* 0x000000080909723e */ /* 0x000fe400000010ff */
[----:B------:R-:W-:Y:S02]  /*15e0*/  F2FP.BF16.F32.PACK_AB R13, R13, R12 ;  /* 0x0000000c0d0d723e */ /* 0x000fe400000010ff */
[----:B------:R-:W-:Y:S02]  /*15f0*/  F2FP.BF16.F32.PACK_AB R15, R15, R14 ;  /* 0x0000000e0f0f723e */ /* 0x000fe400000010ff */
[----:B------:R-:W-:Y:S02]  /*1600*/  F2FP.BF16.F32.PACK_AB R17, R17, R16 ;  /* 0x000000101111723e */ /* 0x000fe400000010ff */
[----:B------:R-:W-:Y:S02]  /*1610*/  F2FP.BF16.F32.PACK_AB R19, R19, R18 ;  /* 0x000000121313723e */ /* 0x000fe400000010ff */
[----:B------:R-:W-:-:S02]  /*1620*/  F2FP.BF16.F32.PACK_AB R25, R25, R24 ;  /* 0x000000181919723e */ /* 0x000fc400000010ff */
[----:B------:R-:W-:Y:S01]  /*1630*/  F2FP.BF16.F32.PACK_AB R27, R27, R26 ;  /* 0x0000001a1b1b723e */ /* 0x000fe200000010ff */
[----:B--2---:R-:W-:Y:S01]  /*1640*/  UPRMT UR4, UR4, 0x654, UR5 ;  /* 0x0000065404047896 */ /* 0x004fe20008000005 */
[----:B-1----:R-:W-:Y:S02]  /*1650*/  SHF.R.U32.HI R3, RZ, 0x5, R20 ;  /* 0x00000005ff037819 */ /* 0x002fe40000011614 */
[C---:B------:R-:W-:Y:S02]  /*1660*/  LOP3.LUT R4, R20.reuse, 0x1f, RZ, 0xc0, !PT ;  /* 0x0000001f14047812 */ /* 0x040fe400078ec0ff */
[----:B------:R-:W-:Y:S02]  /*1670*/  LOP3.LUT R3, R3, 0x1, RZ, 0xc0, !PT ;  /* 0x0000000103037812 */ /* 0x000fe400078ec0ff */
[----:B------:R-:W-:Y:S02]  /*1680*/  SHF.R.U32.HI R4, RZ, 0x2, R4 ;  /* 0x00000002ff047819 */ /* 0x000fe40000011604 */
[----:B------:R-:W-:-:S03]  /*1690*/  LOP3.LUT R5, R20, 0x3, RZ, 0xc0, !PT ;  /* 0x0000000314057812 */ /* 0x000fc600078ec0ff */
[C-C-:B------:R-:W-:Y:S02]  /*16a0*/  IMAD R6, R3.reuse, 0x10, R4.reuse ;  /* 0x0000001003067824 */ /* 0x140fe400078e0204 */
[----:B------:R-:W-:Y:S02]  /*16b0*/  IMAD R4, R3, 0x8, R4 ;  /* 0x0000000803047824 */ /* 0x000fe400078e0204 */
[--C-:B------:R-:W-:Y:S02]  /*16c0*/  IMAD R6, R6, 0x14, R5.reuse ;  /* 0x0000001406067824 */ /* 0x100fe400078e0205 */
[----:B------:R-:W-:-:S03]  /*16d0*/  IMAD R3, R4, 0x5, R5 ;  /* 0x0000000504037824 */ /* 0x000fc600078e0205 */
[----:B------:R-:W-:Y:S01]  /*16e0*/  LEA R10, R6, UR4, 0x2 ;  /* 0x00000004060a7c11 */ /* 0x000fe2000f8e10ff */
[----:B------:R-:W-:-:S04]  /*16f0*/  IMAD.SHL.U32 R3, R3, 0x8, RZ ;  /* 0x0000000803037824 */ /* 0x000fc800078e00ff */
[----:B------:R1:W-:Y:S01]  /*1700*/  STS [R10], R9 ;  /* 0x000000090a007388 */ /* 0x0003e20000000800 */
[----:B------:R-:W-:Y:S01]  /*1710*/  LEA R12, R3, UR4, 0x1 ;  /* 0x00000004030c7c11 */ /* 0x000fe2000f8e08ff */
[----:B------:R-:W-:Y:S01]  /*1720*/  IMAD.SHL.U32 R3, R20, 0x8, RZ ;  /* 0x0000000814037824 */ /* 0x000fe200078e00ff */
[----:B------:R-:W-:Y:S01]  /*1730*/  ULDC UR4, c[0x0][0x228] ;  /* 0x00008a0000047ab9 */ /* 0x000fe20000000800 */
[----:B------:R2:W-:Y:S01]  /*1740*/  STS [R10+0x280], R11 ;  /* 0x0002800b0a007388 */ /* 0x0005e20000000800 */
[----:B------:R-:W-:Y:S02]  /*1750*/  UIADD3 UR4, UR4, 0x1000, URZ ;  /* 0x0000100004047890 */ /* 0x000fe4000fffe03f */
[----:B------:R-:W-:Y:S01]  /*1760*/  LOP3.LUT R3, R0, 0x18, R3, 0xf8, !PT ;  /* 0x0000001800037812 */ /* 0x000fe200078ef803 */
[----:B------:R-:W-:Y:S01]  /*1770*/  STS [R10+0x10], R13 ;  /* 0x0000100d0a007388 */ /* 0x000fe20000000800 */
[C---:B------:R-:W-:Y:S01]  /*1780*/  LOP3.LUT R0, R2.reuse, 0x10, RZ, 0xfc, !PT ;  /* 0x0000001002007812 */ /* 0x040fe200078efcff */
[----:B-1----:R-:W1:Y:S01]  /*1790*/  LDC.64 R8, c[0x0][0x220] ;  /* 0x00008800ff087b82 */ /* 0x002e620000000a00 */
[----:B------:R-:W-:Y:S01]  /*17a0*/  ISETP.GE.AND P0, PT, R3, 0xc00, PT ;  /* 0x00000c000300780c */ /* 0x000fe20003f06270 */
[----:B------:R-:W-:Y:S01]  /*17b0*/  STS [R10+0x290], R15 ;  /* 0x0002900f0a007388 */ /* 0x000fe20000000800 */
[----:B--2---:R-:W-:-:S02]  /*17c0*/  IMAD R11, R2, 0xc00, R3 ;  /* 0x00000c00020b7824 */ /* 0x004fc400078e0203 */
[----:B------:R-:W-:Y:S01]  /*17d0*/  ISETP.LT.AND P1, PT, R2, UR4, !P0 ;  /* 0x0000000402007c0c */ /* 0x000fe2000c721270 */
[----:B------:R-:W-:Y:S01]  /*17e0*/  STS [R10+0x20], R17 ;  /* 0x000020110a007388 */ /* 0x000fe20000000800 */
[----:B------:R-:W-:-:S03]  /*17f0*/  ISETP.LT.AND P0, PT, R0, UR4, !P0 ;  /* 0x0000000400007c0c */ /* 0x000fc6000c701270 */
[----:B------:R-:W-:Y:S04]  /*1800*/  STS [R10+0x2a0], R19 ;  /* 0x0002a0130a007388 */ /* 0x000fe80000000800 */
[----:B------:R-:W-:Y:S04]  /*1810*/  STS [R10+0x30], R25 ;  /* 0x000030190a007388 */ /* 0x000fe80000000800 */
[----:B------:R-:W-:Y:S01]  /*1820*/  STS [R10+0x2b0], R27 ;  /* 0x0002b01b0a007388 */ /* 0x000fe20000000800 */
[----:B------:R-:W-:Y:S01]  /*1830*/  BAR.SYNC.DEFER_BLOCKING 0x0 ;  /* 0x0000000000007b1d */ /* 0x000fe20000010000 */
[----:B-1----:R-:W-:-:S05]  /*1840*/  IMAD.WIDE R2, R11, 0x2, R8 ;  /* 0x000000020b027825 */ /* 0x002fca00078e0208 */
[----:B------:R-:W1:Y:S04]  /*1850*/  LDS.128 R4, [R12] ;  /* 0x000000000c047984 */ /* 0x000e680000000c00 */
[----:B-1----:R1:W-:Y:S01]  /*1860*/  @P1 STG.E.128 desc[UR6][R2.64], R4 ;  /* 0x0000000402001986 */ /* 0x0023e2000c101d06 */
[----:B------:R-:W-:Y:S05]  /*1870*/  @!P0 EXIT ;  /* 0x000000000000894d */ /* 0x000fea0003800000 */
[----:B------:R-:W0:Y:S01]  /*1880*/  LDS.128 R12, [R12+0x500] ;  /* 0x000500000c0c7984 */ /* 0x000e220000000c00 */
[----:B------:R-:W-:-:S04]  /*1890*/  VIADD R11, R11, 0xc000 ;  /* 0x0000c0000b0b7836 */ /* 0x000fc80000000000 */
[----:B------:R-:W-:-:S05]  /*18a0*/  IMAD.WIDE R8, R11, 0x2, R8 ;  /* 0x000000020b087825 */ /* 0x000fca00078e0208 */
[----:B0-----:R-:W-:Y:S01]  /*18b0*/  STG.E.128 desc[UR6][R8.64], R12 ;  /* 0x0000000c08007986 */ /* 0x001fe2000c101d06 */
[----:B------:R-:W-:Y:S05]  /*18c0*/  EXIT ;  /* 0x000000000000794d */ /* 0x000fea0003800000 */
.L_x_1:
[----:B------:R-:W-:-:S00]  /*18d0*/  BRA `(.L_x_1) ;  /* 0xfffffffc00fc7947 */ /* 0x000fc0000383ffff */
[----:B------:R-:W-:-:S00]  /*18e0*/  NOP ;  /* 0x0000000000007918 */ /* 0x000fc00000000000 */
        /* <DEDUP_REMOVED lines=9> */
.L_x_2:


//--------------------- .nv.shared.triton_mm      --------------------------
	.section	.nv.shared.triton_mm,"aw",@nobits
	.sectionflags	@""
	.align	16
	.zero		1024


//--------------------- .nv.constant0.triton_mm   --------------------------
	.section	.nv.constant0.triton_mm,"a",@progbits
	.sectionflags	@""
	.align	4
.nv.constant0.triton_mm:
	.zero		556
